	.headerflags	@"EF_CUDA_TEXMODE_UNIFIED EF_CUDA_64BIT_ADDRESS EF_CUDA_SM86 EF_CUDA_VIRTUAL_SM(EF_CUDA_SM86)"
	.elftype	@"ET_EXEC"


//--------------------- .nv.info                  --------------------------
	.section	.nv.info,"",@"SHT_CUDA_INFO"
	.align	4


	//----- nvinfo : EIATTR_REGCOUNT
	.align		4
        /*0000*/ 	.byte	0x04, 0x2f
        /*0002*/ 	.short	(.L_3 - .L_2)
	.align		4
.L_2:
        /*0004*/ 	.word	index@(l2norm_fwd_kernel)
        /*0008*/ 	.word	0x00000017


	//----- nvinfo : EIATTR_MAX_STACK_SIZE
	.align		4
.L_3:
        /*000c*/ 	.byte	0x04, 0x23
        /*000e*/ 	.short	(.L_5 - .L_4)
	.align		4
.L_4:
        /*0010*/ 	.word	index@(l2norm_fwd_kernel)
        /*0014*/ 	.word	0x00000000


	//----- nvinfo : EIATTR_MIN_STACK_SIZE
	.align		4
.L_5:
        /*0018*/ 	.byte	0x04, 0x12
        /*001a*/ 	.short	(.L_7 - .L_6)
	.align		4
.L_6:
        /*001c*/ 	.word	index@(l2norm_fwd_kernel)
        /*0020*/ 	.word	0x00000000


	//----- nvinfo : EIATTR_FRAME_SIZE
	.align		4
.L_7:
        /*0024*/ 	.byte	0x04, 0x11
        /*0026*/ 	.short	(.L_9 - .L_8)
	.align		4
.L_8:
        /*0028*/ 	.word	index@(l2norm_fwd_kernel)
        /*002c*/ 	.word	0x00000000
.L_9:


//--------------------- .nv.info.l2norm_fwd_kernel --------------------------
	.section	.nv.info.l2norm_fwd_kernel,"",@"SHT_CUDA_INFO"
	.align	4


	//----- nvinfo : EIATTR_CUDA_API_VERSION
	.align		4
        /*0000*/ 	.byte	0x04, 0x37
        /*0002*/ 	.short	(.L_11 - .L_10)
.L_10:
        /*0004*/ 	.word	0x0000007b


	//----- nvinfo : EIATTR_SW2861232_WAR
	.align		4
.L_11:
        /*0008*/ 	.byte	0x01, 0x35
	.zero		2


	//----- nvinfo : EIATTR_PARAM_CBANK
	.align		4
        /*000c*/ 	.byte	0x04, 0x0a
        /*000e*/ 	.short	(.L_13 - .L_12)
	.align		4
.L_12:
        /*0010*/ 	.word	index@(.nv.constant0.l2norm_fwd_kernel)
        /*0014*/ 	.short	0x0160
        /*0016*/ 	.short	0x001c


	//----- nvinfo : EIATTR_CBANK_PARAM_SIZE
	.align		4
.L_13:
        /*0018*/ 	.byte	0x03, 0x19
        /*001a*/ 	.short	0x001c


	//----- nvinfo : EIATTR_KPARAM_INFO
	.align		4
        /*001c*/ 	.byte	0x04, 0x17
        /*001e*/ 	.short	(.L_15 - .L_14)
.L_14:
        /*0020*/ 	.word	0x00000000
        /*0024*/ 	.short	0x0003
        /*0026*/ 	.short	0x0018
        /*0028*/ 	.byte	0x00, 0xf0, 0x11, 0x00


	//----- nvinfo : EIATTR_KPARAM_INFO
	.align		4
.L_15:
        /*002c*/ 	.byte	0x04, 0x17
        /*002e*/ 	.short	(.L_17 - .L_16)
.L_16:
        /*0030*/ 	.word	0x00000000
        /*0034*/ 	.short	0x0002
        /*0036*/ 	.short	0x0010
        /*0038*/ 	.byte	0x00, 0xf0, 0x21, 0x00


	//----- nvinfo : EIATTR_KPARAM_INFO
	.align		4
.L_17:
        /*003c*/ 	.byte	0x04, 0x17
        /*003e*/ 	.short	(.L_19 - .L_18)
.L_18:
        /*0040*/ 	.word	0x00000000
        /*0044*/ 	.short	0x0001
        /*0046*/ 	.short	0x0008
        /*0048*/ 	.byte	0x00, 0xf0, 0x21, 0x00


	//----- nvinfo : EIATTR_KPARAM_INFO
	.align		4
.L_19:
        /*004c*/ 	.byte	0x04, 0x17
        /*004e*/ 	.short	(.L_21 - .L_20)
.L_20:
        /*0050*/ 	.word	0x00000000
        /*0054*/ 	.short	0x0000
        /*0056*/ 	.short	0x0000
        /*0058*/ 	.byte	0x00, 0xf0, 0x21, 0x00


	//----- nvinfo : EIATTR_MAXREG_COUNT
	.align		4
.L_21:
        /*005c*/ 	.byte	0x03, 0x1b
        /*005e*/ 	.short	0x00ff


	//----- nvinfo : EIATTR_COOP_GROUP_MASK_REGIDS
	.align		4
        /*0060*/ 	.byte	0x04, 0x29
        /*0062*/ 	.short	(.L_23 - .L_22)


	//   ....[0]....
.L_22:
        /*0064*/ 	.word	0xffffffff


	//   ....[1]....
        /*0068*/ 	.word	0xffffffff


	//   ....[2]....
        /*006c*/ 	.word	0xffffffff


	//   ....[3]....
        /*0070*/ 	.word	0xffffffff


	//----- nvinfo : EIATTR_COOP_GROUP_INSTR_OFFSETS
	.align		4
.L_23:
        /*0074*/ 	.byte	0x04, 0x28
        /*0076*/ 	.short	(.L_25 - .L_24)


	//   ....[0]....
.L_24:
        /*0078*/ 	.word	0x00000280


	//   ....[1]....
        /*007c*/ 	.word	0x000002b0


	//   ....[2]....
        /*0080*/ 	.word	0x000002d0


	//   ....[3]....
        /*0084*/ 	.word	0x000002f0


	//----- nvinfo : EIATTR_EXIT_INSTR_OFFSETS
	.align		4
.L_25:
        /*0088*/ 	.byte	0x04, 0x1c
        /*008a*/ 	.short	(.L_27 - .L_26)


	//   ....[0]....
.L_26:
        /*008c*/ 	.word	0x000004f0


	//   ....[1]....
        /*0090*/ 	.word	0x00000550


	//----- nvinfo : EIATTR_MAX_THREADS
	.align		4
.L_27:
        /*0094*/ 	.byte	0x04, 0x05
        /*0096*/ 	.short	(.L_29 - .L_28)
.L_28:
        /*0098*/ 	.word	0x00000100
        /*009c*/ 	.word	0x00000001
        /*00a0*/ 	.word	0x00000001
.L_29:


//--------------------- .nv.rel.action            --------------------------
	.section	.nv.rel.action,"",@"SHT_CUDA_RELOCINFO"
	.align	8
	.sectionentsize	8
        /*0000*/ 	.byte	0x73, 0x00, 0x00, 0x00, 0x00, 0x00, 0x00, 0x00, 0x00, 0x00, 0x00, 0x11, 0x25, 0x00, 0x05, 0x36


//--------------------- .nv.constant0.l2norm_fwd_kernel --------------------------
	.section	.nv.constant0.l2norm_fwd_kernel,"a",@progbits
	.align	4
.nv.constant0.l2norm_fwd_kernel:
	.zero		380


//--------------------- .text.l2norm_fwd_kernel   --------------------------
	.section	.text.l2norm_fwd_kernel,"ax",@progbits
	.sectionflags	@"SHF_BARRIERS=1"
	.sectioninfo	@"SHI_REGISTERS=23"
	.align	128
        .global         l2norm_fwd_kernel
        .type           l2norm_fwd_kernel,@function
        .size           l2norm_fwd_kernel,(.L_x_1 - l2norm_fwd_kernel)
        .other          l2norm_fwd_kernel,@"STO_CUDA_ENTRY STV_DEFAULT"
l2norm_fwd_kernel:
.text.l2norm_fwd_kernel:
[----:B------:R-:W-:-:S02]  /*0000*/  IMAD.MOV.U32 R1, RZ, RZ, c[0x0][0x28] ;  /* 0x00000a00ff017624 */ /* 0x000fc400078e00ff */
[----:B------:R-:W0:Y:S01]  /*0010*/  S2R R2, SR_TID.X ;  /* 0x0000000000027919 */ /* 0x000e220000002100 */
[----:B------:R-:W-:-:S03]  /*0020*/  ULDC.64 UR4, c[0x0][0x118] ;  /* 0x0000460000047ab9 */ /* 0x000fc60000000a00 */
[----:B------:R-:W1:Y:S01]  /*0030*/  S2R R8, SR_CTAID.X ;  /* 0x0000000000087919 */ /* 0x000e620000002500 */
[----:B0-----:R-:W-:Y:S02]  /*0040*/  SHF.R.U32.HI R3, RZ, 0x4, R2 ;  /* 0x00000004ff037819 */ /* 0x001fe40000011602 */
[----:B------:R-:W-:Y:S01]  /*0050*/  SHF.L.U32 R0, R2, 0x3, RZ ;  /* 0x0000000302007819 */ /* 0x000fe200000006ff */
[----:B-1----:R-:W-:Y:S01]  /*0060*/  IMAD.SHL.U32 R8, R8, 0x10, RZ ;  /* 0x0000001008087824 */ /* 0x002fe200078e00ff */
[----:B------:R-:W-:Y:S02]  /*0070*/  SGXT.U32 R3, R3, 0x4 ;  /* 0x000000040303781a */ /* 0x000fe40000000000 */
[----:B------:R-:W-:Y:S02]  /*0080*/  LOP3.LUT R4, R0, 0x78, RZ, 0xc0, !PT ;  /* 0x0000007800047812 */ /* 0x000fe400078ec0ff */
[----:B------:R-:W-:Y:S02]  /*0090*/  LOP3.LUT R9, R8, R3, RZ, 0xfc, !PT ;  /* 0x0000000308097212 */ /* 0x000fe400078efcff */
[----:B------:R-:W-:Y:S01]  /*00a0*/  SHF.R.S32.HI R0, RZ, 0x1f, R8 ;  /* 0x0000001fff007819 */ /* 0x000fe20000011408 */
[----:B------:R-:W-:Y:S01]  /*00b0*/  IMAD.WIDE.U32 R4, R4, 0x2, RZ ;  /* 0x0000000204047825 */ /* 0x000fe200078e00ff */
[----:B------:R-:W-:-:S02]  /*00c0*/  SHF.L.U32 R7, R9, 0x8, RZ ;  /* 0x0000000809077819 */ /* 0x000fc400000006ff */
[C---:B------:R-:W-:Y:S02]  /*00d0*/  ISETP.GE.U32.AND P0, PT, R9.reuse, 0xf70, PT ;  /* 0x00000f700900780c */ /* 0x040fe40003f06070 */
[----:B------:R-:W-:Y:S02]  /*00e0*/  SHF.L.U64.HI R9, R9, 0x8, R0 ;  /* 0x0000000809097819 */ /* 0x000fe40000010200 */
[----:B------:R-:W-:Y:S02]  /*00f0*/  LOP3.LUT R10, R7, R4, RZ, 0xfc, !PT ;  /* 0x00000004070a7212 */ /* 0x000fe400078efcff */
[----:B------:R-:W-:Y:S01]  /*0100*/  ISETP.GE.U32.AND.EX P0, PT, R0, RZ, PT, P0 ;  /* 0x000000ff0000720c */ /* 0x000fe20003f06100 */
[----:B------:R-:W-:Y:S01]  /*0110*/  CS2R R6, SRZ ;  /* 0x0000000000067805 */ /* 0x000fe2000001ff00 */
[----:B------:R-:W-:Y:S02]  /*0120*/  LOP3.LUT R9, R9, R5, RZ, 0xfc, !PT ;  /* 0x0000000509097212 */ /* 0x000fe400078efcff */
[----:B------:R-:W-:Y:S01]  /*0130*/  IADD3 R16, P1, R10, c[0x0][0x160], RZ ;  /* 0x000058000a107a10 */ /* 0x000fe20007f3e0ff */
[----:B------:R-:W-:-:S03]  /*0140*/  CS2R R4, SRZ ;  /* 0x0000000000047805 */ /* 0x000fc6000001ff00 */
[----:B------:R-:W-:-:S05]  /*0150*/  IADD3.X R17, R9, c[0x0][0x164], RZ, P1, !PT ;  /* 0x0000590009117a10 */ /* 0x000fca0000ffe4ff */
[----:B------:R-:W2:Y:S01]  /*0160*/  @!P0 LDG.E.128 R4, [R16.64] ;  /* 0x0000000410048981 */ /* 0x000ea2000c1e1d00 */
[----:B------:R-:W-:Y:S01]  /*0170*/  IADD3 R10, P3, R10, c[0x0][0x168], RZ ;  /* 0x00005a000a0a7a10 */ /* 0x000fe20007f7e0ff */
[--C-:B--2---:R-:W-:Y:S02]  /*0180*/  HADD2.F32 R11, -RZ, R4.reuse.H1_H1 ;  /* 0x30000004ff0b7230 */ /* 0x104fe40000004100 */
[----:B------:R-:W-:Y:S02]  /*0190*/  HADD2.F32 R14, -RZ, R4.H0_H0 ;  /* 0x20000004ff0e7230 */ /* 0x000fe40000004100 */
[--C-:B------:R-:W-:Y:S01]  /*01a0*/  HADD2.F32 R4, -RZ, R5.reuse.H0_H0 ;  /* 0x20000005ff047230 */ /* 0x100fe20000004100 */
[----:B------:R-:W-:Y:S01]  /*01b0*/  FMUL R13, R11, R11 ;  /* 0x0000000b0b0d7220 */ /* 0x000fe20000400000 */
[----:B------:R-:W-:Y:S02]  /*01c0*/  HADD2.F32 R12, -RZ, R5.H1_H1 ;  /* 0x30000005ff0c7230 */ /* 0x000fe40000004100 */
[----:B------:R-:W-:Y:S01]  /*01d0*/  HADD2.F32 R5, -RZ, R6.H0_H0 ;  /* 0x20000006ff057230 */ /* 0x000fe20000004100 */
[----:B------:R-:W-:-:S04]  /*01e0*/  FFMA R13, R14, R14, R13 ;  /* 0x0000000e0e0d7223 */ /* 0x000fc8000000000d */
[----:B------:R-:W-:-:S04]  /*01f0*/  FFMA R13, R4, R4, R13 ;  /* 0x00000004040d7223 */ /* 0x000fc8000000000d */
[----:B------:R-:W-:Y:S01]  /*0200*/  FFMA R18, R12, R12, R13 ;  /* 0x0000000c0c127223 */ /* 0x000fe2000000000d */
[----:B------:R-:W-:Y:S02]  /*0210*/  HADD2.F32 R13, -RZ, R6.H1_H1 ;  /* 0x30000006ff0d7230 */ /* 0x000fe40000004100 */
[--C-:B------:R-:W-:Y:S01]  /*0220*/  HADD2.F32 R6, -RZ, R7.reuse.H0_H0 ;  /* 0x20000007ff067230 */ /* 0x100fe20000004100 */
[----:B------:R-:W-:Y:S01]  /*0230*/  FFMA R18, R5, R5, R18 ;  /* 0x0000000505127223 */ /* 0x000fe20000000012 */
[----:B------:R-:W-:-:S03]  /*0240*/  HADD2.F32 R7, -RZ, R7.H1_H1 ;  /* 0x30000007ff077230 */ /* 0x000fc60000004100 */
[----:B------:R-:W-:-:S04]  /*0250*/  FFMA R15, R13, R13, R18 ;  /* 0x0000000d0d0f7223 */ /* 0x000fc80000000012 */
[----:B------:R-:W-:-:S04]  /*0260*/  FFMA R16, R6, R6, R15 ;  /* 0x0000000606107223 */ /* 0x000fc8000000000f */
[----:B------:R-:W-:-:S05]  /*0270*/  FFMA R16, R7, R7, R16 ;  /* 0x0000000707107223 */ /* 0x000fca0000000010 */
[----:B------:R-:W0:Y:S02]  /*0280*/  SHFL.BFLY PT, R15, R16, 0x8, 0x1f ;  /* 0x0d001f00100f7f89 */ /* 0x000e2400000e0000 */
[----:B0-----:R-:W-:Y:S01]  /*0290*/  FADD R15, R16, R15 ;  /* 0x0000000f100f7221 */ /* 0x001fe20000000000 */
[----:B------:R-:W-:-:S04]  /*02a0*/  IMAD.MOV.U32 R16, RZ, RZ, 0x3e800000 ;  /* 0x3e800000ff107424 */ /* 0x000fc800078e00ff */
[----:B------:R-:W0:Y:S02]  /*02b0*/  SHFL.BFLY PT, R18, R15, 0x4, 0x1f ;  /* 0x0c801f000f127f89 */ /* 0x000e2400000e0000 */
[----:B0-----:R-:W-:-:S05]  /*02c0*/  FADD R18, R15, R18 ;  /* 0x000000120f127221 */ /* 0x001fca0000000000 */
[----:B------:R-:W0:Y:S02]  /*02d0*/  SHFL.BFLY PT, R17, R18, 0x2, 0x1f ;  /* 0x0c401f0012117f89 */ /* 0x000e2400000e0000 */
[----:B0-----:R-:W-:-:S05]  /*02e0*/  FADD R17, R18, R17 ;  /* 0x0000001112117221 */ /* 0x001fca0000000000 */
[----:B------:R-:W0:Y:S02]  /*02f0*/  SHFL.BFLY PT, R20, R17, 0x1, 0x1f ;  /* 0x0c201f0011147f89 */ /* 0x000e2400000e0000 */
[----:B0-----:R-:W-:-:S04]  /*0300*/  FADD R20, R17, R20 ;  /* 0x0000001411147221 */ /* 0x001fc80000000000 */
[----:B------:R-:W-:-:S04]  /*0310*/  FADD R20, R20, c[0x0][0x178] ;  /* 0x00005e0014147621 */ /* 0x000fc80000000000 */
[----:B------:R-:W0:Y:S02]  /*0320*/  MUFU.SQRT R19, R20 ;  /* 0x0000001400137308 */ /* 0x000e240000002000 */
[C---:B0-----:R-:W-:Y:S02]  /*0330*/  FSETP.GT.AND P1, PT, R19.reuse, 8.50705917302346158658e+37, PT ;  /* 0x7e8000001300780b */ /* 0x041fe40003f24000 */
[----:B------:R-:W-:Y:S02]  /*0340*/  FSETP.GEU.AND P2, PT, R19, 1.175494350822287508e-38, PT ;  /* 0x008000001300780b */ /* 0x000fe40003f4e000 */
[----:B------:R-:W-:-:S09]  /*0350*/  FSEL R16, R16, 1, P1 ;  /* 0x3f80000010107808 */ /* 0x000fd20000800000 */
[----:B------:R-:W-:Y:S01]  /*0360*/  @P1 FMUL R19, R19, 0.25 ;  /* 0x3e80000013131820 */ /* 0x000fe20000400000 */
[----:B------:R-:W-:Y:S01]  /*0370*/  LOP3.LUT P1, RZ, R2, 0xf0, RZ, 0xc0, !PT ;  /* 0x000000f002ff7812 */ /* 0x000fe2000782c0ff */
[----:B------:R-:W-:Y:S02]  /*0380*/  @!P2 FMUL R16, R16, 16777216 ;  /* 0x4b8000001010a820 */ /* 0x000fe40000400000 */
[----:B------:R-:W-:-:S06]  /*0390*/  @!P2 FMUL R19, R19, 16777216 ;  /* 0x4b8000001313a820 */ /* 0x000fcc0000400000 */
[----:B------:R-:W0:Y:S02]  /*03a0*/  MUFU.RCP R19, R19 ;  /* 0x0000001300137308 */ /* 0x000e240000001000 */
[----:B0-----:R-:W-:-:S04]  /*03b0*/  FMUL R16, R19, R16 ;  /* 0x0000001013107220 */ /* 0x001fc80000400000 */
[-C--:B------:R-:W-:Y:S01]  /*03c0*/  FMUL R14, R14, R16.reuse ;  /* 0x000000100e0e7220 */ /* 0x080fe20000400000 */
[-C--:B------:R-:W-:Y:S01]  /*03d0*/  FMUL R11, R11, R16.reuse ;  /* 0x000000100b0b7220 */ /* 0x080fe20000400000 */
[-C--:B------:R-:W-:Y:S01]  /*03e0*/  FMUL R15, R4, R16.reuse ;  /* 0x00000010040f7220 */ /* 0x080fe20000400000 */
[-C--:B------:R-:W-:Y:S01]  /*03f0*/  FMUL R12, R12, R16.reuse ;  /* 0x000000100c0c7220 */ /* 0x080fe20000400000 */
[----:B------:R-:W-:Y:S01]  /*0400*/  FMUL R7, R7, R16 ;  /* 0x0000001007077220 */ /* 0x000fe20000400000 */
[----:B------:R-:W-:Y:S01]  /*0410*/  STS [R3.X4], R16 ;  /* 0x0000001003007388 */ /* 0x000fe20000004800 */
[----:B------:R-:W-:Y:S01]  /*0420*/  F2FP.PACK_AB R4, R11, R14 ;  /* 0x0000000e0b04723e */ /* 0x000fe200000000ff */
[-C--:B------:R-:W-:Y:S01]  /*0430*/  FMUL R11, R5, R16.reuse ;  /* 0x00000010050b7220 */ /* 0x080fe20000400000 */
[----:B------:R-:W-:Y:S01]  /*0440*/  F2FP.PACK_AB R5, R12, R15 ;  /* 0x0000000f0c05723e */ /* 0x000fe200000000ff */
[-C--:B------:R-:W-:Y:S01]  /*0450*/  FMUL R12, R13, R16.reuse ;  /* 0x000000100d0c7220 */ /* 0x080fe20000400000 */
[----:B------:R-:W-:Y:S01]  /*0460*/  LOP3.LUT R13, R8, 0xf, R2, 0xf8, !PT ;  /* 0x0000000f080d7812 */ /* 0x000fe200078ef802 */
[----:B------:R-:W-:-:S03]  /*0470*/  FMUL R8, R6, R16 ;  /* 0x0000001006087220 */ /* 0x000fc60000400000 */
[----:B------:R-:W-:Y:S02]  /*0480*/  ISETP.LT.U32.AND P2, PT, R13, 0xf70, PT ;  /* 0x00000f700d00780c */ /* 0x000fe40003f41070 */
[----:B------:R-:W-:Y:S02]  /*0490*/  F2FP.PACK_AB R6, R12, R11 ;  /* 0x0000000b0c06723e */ /* 0x000fe400000000ff */
[----:B------:R-:W-:Y:S02]  /*04a0*/  ISETP.LT.U32.AND.EX P1, PT, R0, RZ, !P1, P2 ;  /* 0x000000ff0000720c */ /* 0x000fe40004f21120 */
[----:B------:R-:W-:Y:S02]  /*04b0*/  IADD3.X R11, R9, c[0x0][0x16c], RZ, P3, !PT ;  /* 0x00005b00090b7a10 */ /* 0x000fe40001ffe4ff */
[----:B------:R-:W-:-:S05]  /*04c0*/  F2FP.PACK_AB R7, R7, R8 ;  /* 0x000000080707723e */ /* 0x000fca00000000ff */
[----:B------:R-:W-:Y:S04]  /*04d0*/  @!P0 STG.E.128 [R10.64], R4 ;  /* 0x000000040a008986 */ /* 0x000fe8000c101d04 */
[----:B------:R-:W-:Y:S06]  /*04e0*/  BAR.SYNC 0x0 ;  /* 0x0000000000007b1d */ /* 0x000fec0000000000 */
[----:B------:R-:W-:Y:S05]  /*04f0*/  @!P1 EXIT ;  /* 0x000000000000994d */ /* 0x000fea0003800000 */
[----:B------:R-:W-:Y:S02]  /*0500*/  LOP3.LUT R4, R2, 0xf, RZ, 0xc0, !PT ;  /* 0x0000000f02047812 */ /* 0x000fe400078ec0ff */
[----:B------:R-:W-:-:S03]  /*0510*/  LEA R2, P0, R13, c[0x0][0x170], 0x2 ;  /* 0x00005c000d027a11 */ /* 0x000fc600078010ff */
[----:B------:R-:W0:Y:S01]  /*0520*/  LDS R5, [R4.X4] ;  /* 0x0000000004057984 */ /* 0x000e220000004800 */
[----:B------:R-:W-:-:S05]  /*0530*/  LEA.HI.X R3, R13, c[0x0][0x174], R0, 0x2, P0 ;  /* 0x00005d000d037a11 */ /* 0x000fca00000f1400 */
[----:B0-----:R-:W-:Y:S01]  /*0540*/  STG.E [R2.64], R5 ;  /* 0x0000000502007986 */ /* 0x001fe2000c101904 */
[----:B------:R-:W-:Y:S05]  /*0550*/  EXIT ;  /* 0x000000000000794d */ /* 0x000fea0003800000 */
.L_x_0:
[----:B------:R-:W-:-:S00]  /*0560*/  BRA `(.L_x_0) ;  /* 0xfffffff000007947 */ /* 0x000fc0000383ffff */
[----:B------:R-:W-:-:S00]  /*0570*/  NOP ;  /* 0x0000000000007918 */ /* 0x000fc00000000000 */
        /* <DEDUP_REMOVED lines=8> */
.L_x_1:


//--------------------- .nv.global.init           --------------------------
	.section	.nv.global.init,"aw",@progbits
.nv.global.init:
	.type		_$_str,@object
	.size		_$_str,(_$_str_$_2 - _$_str)
_$_str:
        /*0000*/ 	.byte	0x5f, 0x5f, 0x43, 0x55, 0x44, 0x41, 0x5f, 0x46, 0x54, 0x5a, 0x00
	.type		_$_str_$_2,@object
	.size		_$_str_$_2,(.L_1 - _$_str_$_2)
_$_str_$_2:
        /*000b*/ 	.byte	0x5f, 0x5f, 0x43, 0x55, 0x44, 0x41, 0x5f, 0x50, 0x52, 0x45, 0x43, 0x5f, 0x53, 0x51, 0x52, 0x54
        /*001b*/ 	.byte	0x00
.L_1:


//--------------------- .nv.shared.l2norm_fwd_kernel --------------------------
	.section	.nv.shared.l2norm_fwd_kernel,"aw",@nobits
	.align	16
